//
// Generated by NVIDIA NVVM Compiler
//
// Compiler Build ID: CL-36424714
// Cuda compilation tools, release 13.0, V13.0.88
// Based on NVVM 20.0.0
//

.version 9.0
.target sm_100
.address_size 64

	// .globl	_Z7ReversePiS_

.visible .entry _Z7ReversePiS_(
	.param .u64 .ptr .align 1 _Z7ReversePiS__param_0,
	.param .u64 .ptr .align 1 _Z7ReversePiS__param_1
)
{


	ret;

}


// ===== COMPILED SASS (sm_100) =====

	.target	sm_100

	.elftype	@"ET_EXEC"


//--------------------- .note.nv.tkinfo           --------------------------
	.section	.note.nv.tkinfo,"",@"SHT_NOTE"
	.sectionflags	@"SHF_NOTE_NV_TKINFO"
	.tkinfo
        /*0018*/ 	.word	0x00000002
        /*0030*/ 	.string	""
        /*0030*/ 	.string	"ptxas"
        /*0030*/ 	.string	"Cuda compilation tools, release 13.0, V13.0.88"
        /*0030*/ 	.string	"Build cuda_13.0.r13.0/compiler.36424714_0"
        /*0030*/ 	.string	"-arch sm_100 -m 64 "



//--------------------- .note.nv.cuinfo           --------------------------
	.section	.note.nv.cuinfo,"",@"SHT_NOTE"
	.sectionflags	@"SHF_NOTE_NV_CUINFO"
        /*0018*/ 	.short	0x0002
        /*001a*/ 	.short	0x0064
        /*001c*/ 	.short	0x0082
	.zero		2


//--------------------- .nv.info                  --------------------------
	.section	.nv.info,"",@"SHT_CUDA_INFO"
	.align	4


	//----- nvinfo : EIATTR_REGCOUNT
	.align		4
        /*0000*/ 	.byte	0x04, 0x2f
        /*0002*/ 	.short	(.L_1 - .L_0)
	.align		4
.L_0:
        /*0004*/ 	.word	index@(_Z7ReversePiS_)
        /*0008*/ 	.word	0x00000004


	//----- nvinfo : EIATTR_FRAME_SIZE
	.align		4
.L_1:
        /*000c*/ 	.byte	0x04, 0x11
        /*000e*/ 	.short	(.L_3 - .L_2)
	.align		4
.L_2:
        /*0010*/ 	.word	index@(_Z7ReversePiS_)
        /*0014*/ 	.word	0x00000000


	//----- nvinfo : EIATTR_MIN_STACK_SIZE
	.align		4
.L_3:
        /*0018*/ 	.byte	0x04, 0x12
        /*001a*/ 	.short	(.L_5 - .L_4)
	.align		4
.L_4:
        /*001c*/ 	.word	index@(_Z7ReversePiS_)
        /*0020*/ 	.word	0x00000000
.L_5:


//--------------------- .nv.compat                --------------------------
	.section	.nv.compat,"",@"SHT_CUDA_COMPAT_INFO"
	.align	4
        /*0000*/ 	.byte	0x02, 0x09, 0x00, 0x00, 0x02, 0x02, 0x01, 0x00, 0x02, 0x05, 0x05, 0x00, 0x03, 0x07, 0x01, 0x01
        /*0010*/ 	.byte	0x02, 0x03, 0x00, 0x00, 0x02, 0x06, 0x01, 0x00, 0x04, 0x0b, 0x08, 0x00, 0x09, 0x00, 0x00, 0x00
        /*0020*/ 	.byte	0x00, 0x00, 0x00, 0x00


//--------------------- .nv.info._Z7ReversePiS_   --------------------------
	.section	.nv.info._Z7ReversePiS_,"",@"SHT_CUDA_INFO"
	.sectionflags	@""
	.align	4


	//----- nvinfo : EIATTR_CUDA_API_VERSION
	.align		4
        /*0000*/ 	.byte	0x04, 0x37
        /*0002*/ 	.short	(.L_7 - .L_6)
.L_6:
        /*0004*/ 	.word	0x00000082


	//----- nvinfo : EIATTR_KPARAM_INFO
	.align		4
.L_7:
        /*0008*/ 	.byte	0x04, 0x17
        /*000a*/ 	.short	(.L_9 - .L_8)
.L_8:
        /*000c*/ 	.word	0x00000000
        /*0010*/ 	.short	0x0001
        /*0012*/ 	.short	0x0008
        /*0014*/ 	.byte	0x00, 0xf5, 0x21, 0x00


	//----- nvinfo : EIATTR_KPARAM_INFO
	.align		4
.L_9:
        /*0018*/ 	.byte	0x04, 0x17
        /*001a*/ 	.short	(.L_11 - .L_10)
.L_10:
        /*001c*/ 	.word	0x00000000
        /*0020*/ 	.short	0x0000
        /*0022*/ 	.short	0x0000
        /*0024*/ 	.byte	0x00, 0xf5, 0x21, 0x00


	//----- nvinfo : EIATTR_SPARSE_MMA_MASK
	.align		4
.L_11:
        /*0028*/ 	.byte	0x03, 0x50
        /*002a*/ 	.short	0x0000


	//----- nvinfo : EIATTR_MAXREG_COUNT
	.align		4
        /*002c*/ 	.byte	0x03, 0x1b
        /*002e*/ 	.short	0x00ff


	//----- nvinfo : EIATTR_MERCURY_ISA_VERSION
	.align		4
        /*0030*/ 	.byte	0x03, 0x5f
        /*0032*/ 	.short	0x0101


	//----- nvinfo : EIATTR_VRC_CTA_INIT_COUNT
	.align		4
        /*0034*/ 	.byte	0x02, 0x4a
	.zero		1
	.zero		1


	//----- nvinfo : EIATTR_EXIT_INSTR_OFFSETS
	.align		4
        /*0038*/ 	.byte	0x04, 0x1c
        /*003a*/ 	.short	(.L_13 - .L_12)


	//   ....[0]....
.L_12:
        /*003c*/ 	.word	0x00000010


	//----- nvinfo : EIATTR_CBANK_PARAM_SIZE
	.align		4
.L_13:
        /*0040*/ 	.byte	0x03, 0x19
        /*0042*/ 	.short	0x0010


	//----- nvinfo : EIATTR_PARAM_CBANK
	.align		4
        /*0044*/ 	.byte	0x04, 0x0a
        /*0046*/ 	.short	(.L_15 - .L_14)
	.align		4
.L_14:
        /*0048*/ 	.word	index@(.nv.constant0._Z7ReversePiS_)
        /*004c*/ 	.short	0x0380
        /*004e*/ 	.short	0x0010


	//----- nvinfo : EIATTR_SW_WAR
	.align		4
.L_15:
        /*0050*/ 	.byte	0x04, 0x36
        /*0052*/ 	.short	(.L_17 - .L_16)
.L_16:
        /*0054*/ 	.word	0x00000008
.L_17:


//--------------------- .nv.callgraph             --------------------------
	.section	.nv.callgraph,"",@"SHT_CUDA_CALLGRAPH"
	.align	4
	.sectionentsize	8
	.align		4
        /*0000*/ 	.word	0x00000000
	.align		4
        /*0004*/ 	.word	0xffffffff
	.align		4
        /*0008*/ 	.word	0x00000000
	.align		4
        /*000c*/ 	.word	0xfffffffe
	.align		4
        /*0010*/ 	.word	0x00000000
	.align		4
        /*0014*/ 	.word	0xfffffffd
	.align		4
        /*0018*/ 	.word	0x00000000
	.align		4
        /*001c*/ 	.word	0xfffffffc


//--------------------- .text._Z7ReversePiS_      --------------------------
	.section	.text._Z7ReversePiS_,"ax",@progbits
	.align	128
        .global         _Z7ReversePiS_
        .type           _Z7ReversePiS_,@function
        .size           _Z7ReversePiS_,(.L_x_1 - _Z7ReversePiS_)
        .other          _Z7ReversePiS_,@"STO_CUDA_ENTRY STV_DEFAULT"
_Z7ReversePiS_:
.text._Z7ReversePiS_:
[----:B------:R-:W-:Y:S01]  /*0000*/  LDC R1, c[0x0][0x37c] ;  /* 0x0000df00ff017b82 */ /* 0x000fe20000000800 */
[----:B------:R-:W-:Y:S05]  /*0010*/  EXIT ;  /* 0x000000000000794d */ /* 0x000fea0003800000 */
.L_x_0:
[----:B------:R-:W-:-:S00]  /*0020*/  BRA `(.L_x_0) ;  /* 0xfffffffc00fc7947 */ /* 0x000fc0000383ffff */
[----:B------:R-:W-:-:S00]  /*0030*/  NOP ;  /* 0x0000000000007918 */ /* 0x000fc00000000000 */
        /* <DEDUP_REMOVED lines=12> */
.L_x_1:


//--------------------- .nv.shared.reserved.0     --------------------------
	.section	.nv.shared.reserved.0,"aw",@nobits
	.weak		__nv_reservedSMEM_offset_0_alias
	.size		__nv_reservedSMEM_offset_0_alias, 0, 64
	.other		__nv_reservedSMEM_offset_0_alias,@"STO_CUDA_RESERVED_SHARED STV_DEFAULT"
__nv_reservedSMEM_offset_0_alias:
	.zero		0
	.zero		64


//--------------------- .nv.constant0._Z7ReversePiS_ --------------------------
	.section	.nv.constant0._Z7ReversePiS_,"a",@progbits
	.sectionflags	@""
	.align	4
.nv.constant0._Z7ReversePiS_:
	.zero		912


//--------------------- SYMBOLS --------------------------

	.type		.nv.reservedSmem.offset0,@object
	.size		.nv.reservedSmem.offset0,0x4
